//
// Generated by NVIDIA NVVM Compiler
//
// Compiler Build ID: CL-36424714
// Cuda compilation tools, release 13.0, V13.0.88
// Based on NVVM 20.0.0
//

.version 9.0
.target sm_100
.address_size 64

	// .globl	_Z17divisoria_Cuda_v1Pffi

.visible .entry _Z17divisoria_Cuda_v1Pffi(
	.param .u64 .ptr .align 1 _Z17divisoria_Cuda_v1Pffi_param_0,
	.param .f32 _Z17divisoria_Cuda_v1Pffi_param_1,
	.param .u32 _Z17divisoria_Cuda_v1Pffi_param_2
)
{
	.reg .pred 	%p<7>;
	.reg .b32 	%r<31>;
	.reg .b32 	%f<12>;
	.reg .b64 	%rd<11>;

	ld.param.u64 	%rd2, [_Z17divisoria_Cuda_v1Pffi_param_0];
	ld.param.f32 	%f1, [_Z17divisoria_Cuda_v1Pffi_param_1];
	ld.param.u32 	%r12, [_Z17divisoria_Cuda_v1Pffi_param_2];
	cvta.to.global.u64 	%rd1, %rd2;
	mov.u32 	%r13, %ctaid.x;
	mov.u32 	%r14, %ntid.x;
	mov.u32 	%r15, %tid.x;
	mad.lo.s32 	%r29, %r13, %r14, %r15;
	mov.u32 	%r16, %nctaid.x;
	mul.lo.s32 	%r2, %r14, %r16;
	setp.ge.s32 	%p1, %r29, %r12;
	@%p1 bra 	$L__BB0_7;
	add.s32 	%r17, %r29, %r2;
	max.s32 	%r18, %r12, %r17;
	setp.lt.s32 	%p2, %r17, %r12;
	selp.u32 	%r19, 1, 0, %p2;
	add.s32 	%r20, %r17, %r19;
	sub.s32 	%r21, %r18, %r20;
	div.u32 	%r22, %r21, %r2;
	add.s32 	%r3, %r22, %r19;
	and.b32  	%r23, %r3, 3;
	setp.eq.s32 	%p3, %r23, 3;
	@%p3 bra 	$L__BB0_4;
	add.s32 	%r24, %r3, 1;
	and.b32  	%r25, %r24, 3;
	neg.s32 	%r27, %r25;
$L__BB0_3:
	.pragma "nounroll";
	mul.wide.s32 	%rd3, %r29, 4;
	add.s64 	%rd4, %rd1, %rd3;
	ld.global.f32 	%f2, [%rd4];
	div.rn.f32 	%f3, %f2, %f1;
	st.global.f32 	[%rd4], %f3;
	add.s32 	%r29, %r29, %r2;
	add.s32 	%r27, %r27, 1;
	setp.ne.s32 	%p4, %r27, 0;
	@%p4 bra 	$L__BB0_3;
$L__BB0_4:
	setp.lt.u32 	%p5, %r3, 3;
	@%p5 bra 	$L__BB0_7;
	mul.wide.s32 	%rd7, %r2, 4;
	shl.b32 	%r26, %r2, 2;
$L__BB0_6:
	mul.wide.s32 	%rd5, %r29, 4;
	add.s64 	%rd6, %rd1, %rd5;
	ld.global.f32 	%f4, [%rd6];
	div.rn.f32 	%f5, %f4, %f1;
	st.global.f32 	[%rd6], %f5;
	add.s64 	%rd8, %rd6, %rd7;
	ld.global.f32 	%f6, [%rd8];
	div.rn.f32 	%f7, %f6, %f1;
	st.global.f32 	[%rd8], %f7;
	add.s64 	%rd9, %rd8, %rd7;
	ld.global.f32 	%f8, [%rd9];
	div.rn.f32 	%f9, %f8, %f1;
	st.global.f32 	[%rd9], %f9;
	add.s64 	%rd10, %rd9, %rd7;
	ld.global.f32 	%f10, [%rd10];
	div.rn.f32 	%f11, %f10, %f1;
	st.global.f32 	[%rd10], %f11;
	add.s32 	%r29, %r26, %r29;
	setp.lt.s32 	%p6, %r29, %r12;
	@%p6 bra 	$L__BB0_6;
$L__BB0_7:
	ret;

}
	// .globl	_Z12divisoria_v2PfiS_
.visible .entry _Z12divisoria_v2PfiS_(
	.param .u64 .ptr .align 1 _Z12divisoria_v2PfiS__param_0,
	.param .u32 _Z12divisoria_v2PfiS__param_1,
	.param .u64 .ptr .align 1 _Z12divisoria_v2PfiS__param_2
)
{


	ret;

}


// ===== COMPILED SASS (sm_100) =====

	.target	sm_100

	.elftype	@"ET_EXEC"


//--------------------- .note.nv.tkinfo           --------------------------
	.section	.note.nv.tkinfo,"",@"SHT_NOTE"
	.sectionflags	@"SHF_NOTE_NV_TKINFO"
	.tkinfo
        /*0018*/ 	.word	0x00000002
        /*0030*/ 	.string	""
        /*0030*/ 	.string	"ptxas"
        /*0030*/ 	.string	"Cuda compilation tools, release 13.0, V13.0.88"
        /*0030*/ 	.string	"Build cuda_13.0.r13.0/compiler.36424714_0"
        /*0030*/ 	.string	"-arch sm_100 -m 64 "



//--------------------- .note.nv.cuinfo           --------------------------
	.section	.note.nv.cuinfo,"",@"SHT_NOTE"
	.sectionflags	@"SHF_NOTE_NV_CUINFO"
        /*0018*/ 	.short	0x0002
        /*001a*/ 	.short	0x0064
        /*001c*/ 	.short	0x0082
	.zero		2


//--------------------- .nv.info                  --------------------------
	.section	.nv.info,"",@"SHT_CUDA_INFO"
	.align	4


	//----- nvinfo : EIATTR_REGCOUNT
	.align		4
        /*0000*/ 	.byte	0x04, 0x2f
        /*0002*/ 	.short	(.L_1 - .L_0)
	.align		4
.L_0:
        /*0004*/ 	.word	index@(_Z17divisoria_Cuda_v1Pffi)
        /*0008*/ 	.word	0x00000017


	//----- nvinfo : EIATTR_FRAME_SIZE
	.align		4
.L_1:
        /*000c*/ 	.byte	0x04, 0x11
        /*000e*/ 	.short	(.L_3 - .L_2)
	.align		4
.L_2:
        /*0010*/ 	.word	index@($__internal_0_$__cuda_sm3x_div_rn_noftz_f32_slowpath)
        /*0014*/ 	.word	0x00000000


	//----- nvinfo : EIATTR_FRAME_SIZE
	.align		4
.L_3:
        /*0018*/ 	.byte	0x04, 0x11
        /*001a*/ 	.short	(.L_5 - .L_4)
	.align		4
.L_4:
        /*001c*/ 	.word	index@(_Z17divisoria_Cuda_v1Pffi)
        /*0020*/ 	.word	0x00000000


	//----- nvinfo : EIATTR_REGCOUNT
	.align		4
.L_5:
        /*0024*/ 	.byte	0x04, 0x2f
        /*0026*/ 	.short	(.L_7 - .L_6)
	.align		4
.L_6:
        /*0028*/ 	.word	index@(_Z12divisoria_v2PfiS_)
        /*002c*/ 	.word	0x00000004


	//----- nvinfo : EIATTR_FRAME_SIZE
	.align		4
.L_7:
        /*0030*/ 	.byte	0x04, 0x11
        /*0032*/ 	.short	(.L_9 - .L_8)
	.align		4
.L_8:
        /*0034*/ 	.word	index@(_Z12divisoria_v2PfiS_)
        /*0038*/ 	.word	0x00000000


	//----- nvinfo : EIATTR_MIN_STACK_SIZE
	.align		4
.L_9:
        /*003c*/ 	.byte	0x04, 0x12
        /*003e*/ 	.short	(.L_11 - .L_10)
	.align		4
.L_10:
        /*0040*/ 	.word	index@(_Z12divisoria_v2PfiS_)
        /*0044*/ 	.word	0x00000000


	//----- nvinfo : EIATTR_MIN_STACK_SIZE
	.align		4
.L_11:
        /*0048*/ 	.byte	0x04, 0x12
        /*004a*/ 	.short	(.L_13 - .L_12)
	.align		4
.L_12:
        /*004c*/ 	.word	index@(_Z17divisoria_Cuda_v1Pffi)
        /*0050*/ 	.word	0x00000000
.L_13:


//--------------------- .nv.compat                --------------------------
	.section	.nv.compat,"",@"SHT_CUDA_COMPAT_INFO"
	.align	4
        /*0000*/ 	.byte	0x02, 0x09, 0x00, 0x00, 0x02, 0x02, 0x01, 0x00, 0x02, 0x05, 0x05, 0x00, 0x03, 0x07, 0x01, 0x01
        /*0010*/ 	.byte	0x02, 0x03, 0x00, 0x00, 0x02, 0x06, 0x01, 0x00, 0x04, 0x0b, 0x08, 0x00, 0x01, 0x00, 0x00, 0x00
        /*0020*/ 	.byte	0x00, 0x00, 0x00, 0x00


//--------------------- .nv.info._Z12divisoria_v2PfiS_ --------------------------
	.section	.nv.info._Z12divisoria_v2PfiS_,"",@"SHT_CUDA_INFO"
	.sectionflags	@""
	.align	4


	//----- nvinfo : EIATTR_CUDA_API_VERSION
	.align		4
        /*0000*/ 	.byte	0x04, 0x37
        /*0002*/ 	.short	(.L_15 - .L_14)
.L_14:
        /*0004*/ 	.word	0x00000082


	//----- nvinfo : EIATTR_KPARAM_INFO
	.align		4
.L_15:
        /*0008*/ 	.byte	0x04, 0x17
        /*000a*/ 	.short	(.L_17 - .L_16)
.L_16:
        /*000c*/ 	.word	0x00000000
        /*0010*/ 	.short	0x0002
        /*0012*/ 	.short	0x0010
        /*0014*/ 	.byte	0x00, 0xf5, 0x21, 0x00


	//----- nvinfo : EIATTR_KPARAM_INFO
	.align		4
.L_17:
        /*0018*/ 	.byte	0x04, 0x17
        /*001a*/ 	.short	(.L_19 - .L_18)
.L_18:
        /*001c*/ 	.word	0x00000000
        /*0020*/ 	.short	0x0001
        /*0022*/ 	.short	0x0008
        /*0024*/ 	.byte	0x00, 0xf0, 0x11, 0x00


	//----- nvinfo : EIATTR_KPARAM_INFO
	.align		4
.L_19:
        /*0028*/ 	.byte	0x04, 0x17
        /*002a*/ 	.short	(.L_21 - .L_20)
.L_20:
        /*002c*/ 	.word	0x00000000
        /*0030*/ 	.short	0x0000
        /*0032*/ 	.short	0x0000
        /*0034*/ 	.byte	0x00, 0xf5, 0x21, 0x00


	//----- nvinfo : EIATTR_SPARSE_MMA_MASK
	.align		4
.L_21:
        /*0038*/ 	.byte	0x03, 0x50
        /*003a*/ 	.short	0x0000


	//----- nvinfo : EIATTR_MAXREG_COUNT
	.align		4
        /*003c*/ 	.byte	0x03, 0x1b
        /*003e*/ 	.short	0x00ff


	//----- nvinfo : EIATTR_MERCURY_ISA_VERSION
	.align		4
        /*0040*/ 	.byte	0x03, 0x5f
        /*0042*/ 	.short	0x0101


	//----- nvinfo : EIATTR_VRC_CTA_INIT_COUNT
	.align		4
        /*0044*/ 	.byte	0x02, 0x4a
	.zero		1
	.zero		1


	//----- nvinfo : EIATTR_EXIT_INSTR_OFFSETS
	.align		4
        /*0048*/ 	.byte	0x04, 0x1c
        /*004a*/ 	.short	(.L_23 - .L_22)


	//   ....[0]....
.L_22:
        /*004c*/ 	.word	0x00000010


	//----- nvinfo : EIATTR_CBANK_PARAM_SIZE
	.align		4
.L_23:
        /*0050*/ 	.byte	0x03, 0x19
        /*0052*/ 	.short	0x0018


	//----- nvinfo : EIATTR_PARAM_CBANK
	.align		4
        /*0054*/ 	.byte	0x04, 0x0a
        /*0056*/ 	.short	(.L_25 - .L_24)
	.align		4
.L_24:
        /*0058*/ 	.word	index@(.nv.constant0._Z12divisoria_v2PfiS_)
        /*005c*/ 	.short	0x0380
        /*005e*/ 	.short	0x0018


	//----- nvinfo : EIATTR_SW_WAR
	.align		4
.L_25:
        /*0060*/ 	.byte	0x04, 0x36
        /*0062*/ 	.short	(.L_27 - .L_26)
.L_26:
        /*0064*/ 	.word	0x00000008
.L_27:


//--------------------- .nv.info._Z17divisoria_Cuda_v1Pffi --------------------------
	.section	.nv.info._Z17divisoria_Cuda_v1Pffi,"",@"SHT_CUDA_INFO"
	.sectionflags	@""
	.align	4


	//----- nvinfo : EIATTR_CUDA_API_VERSION
	.align		4
        /*0000*/ 	.byte	0x04, 0x37
        /*0002*/ 	.short	(.L_29 - .L_28)
.L_28:
        /*0004*/ 	.word	0x00000082


	//----- nvinfo : EIATTR_KPARAM_INFO
	.align		4
.L_29:
        /*0008*/ 	.byte	0x04, 0x17
        /*000a*/ 	.short	(.L_31 - .L_30)
.L_30:
        /*000c*/ 	.word	0x00000000
        /*0010*/ 	.short	0x0002
        /*0012*/ 	.short	0x000c
        /*0014*/ 	.byte	0x00, 0xf0, 0x11, 0x00


	//----- nvinfo : EIATTR_KPARAM_INFO
	.align		4
.L_31:
        /*0018*/ 	.byte	0x04, 0x17
        /*001a*/ 	.short	(.L_33 - .L_32)
.L_32:
        /*001c*/ 	.word	0x00000000
        /*0020*/ 	.short	0x0001
        /*0022*/ 	.short	0x0008
        /*0024*/ 	.byte	0x00, 0xf0, 0x11, 0x00


	//----- nvinfo : EIATTR_KPARAM_INFO
	.align		4
.L_33:
        /*0028*/ 	.byte	0x04, 0x17
        /*002a*/ 	.short	(.L_35 - .L_34)
.L_34:
        /*002c*/ 	.word	0x00000000
        /*0030*/ 	.short	0x0000
        /*0032*/ 	.short	0x0000
        /*0034*/ 	.byte	0x00, 0xf5, 0x21, 0x00


	//----- nvinfo : EIATTR_SPARSE_MMA_MASK
	.align		4
.L_35:
        /*0038*/ 	.byte	0x03, 0x50
        /*003a*/ 	.short	0x0000


	//----- nvinfo : EIATTR_MAXREG_COUNT
	.align		4
        /*003c*/ 	.byte	0x03, 0x1b
        /*003e*/ 	.short	0x00ff


	//----- nvinfo : EIATTR_MERCURY_ISA_VERSION
	.align		4
        /*0040*/ 	.byte	0x03, 0x5f
        /*0042*/ 	.short	0x0101


	//----- nvinfo : EIATTR_VRC_CTA_INIT_COUNT
	.align		4
        /*0044*/ 	.byte	0x02, 0x4a
	.zero		1
	.zero		1


	//----- nvinfo : EIATTR_EXIT_INSTR_OFFSETS
	.align		4
        /*0048*/ 	.byte	0x04, 0x1c
        /*004a*/ 	.short	(.L_37 - .L_36)


	//   ....[0]....
.L_36:
        /*004c*/ 	.word	0x00000090


	//   ....[1]....
        /*0050*/ 	.word	0x00000450


	//   ....[2]....
        /*0054*/ 	.word	0x000008b0


	//----- nvinfo : EIATTR_CRS_STACK_SIZE
	.align		4
.L_37:
        /*0058*/ 	.byte	0x04, 0x1e
        /*005a*/ 	.short	(.L_39 - .L_38)
.L_38:
        /*005c*/ 	.word	0x00000000


	//----- nvinfo : EIATTR_CBANK_PARAM_SIZE
	.align		4
.L_39:
        /*0060*/ 	.byte	0x03, 0x19
        /*0062*/ 	.short	0x0010


	//----- nvinfo : EIATTR_PARAM_CBANK
	.align		4
        /*0064*/ 	.byte	0x04, 0x0a
        /*0066*/ 	.short	(.L_41 - .L_40)
	.align		4
.L_40:
        /*0068*/ 	.word	index@(.nv.constant0._Z17divisoria_Cuda_v1Pffi)
        /*006c*/ 	.short	0x0380
        /*006e*/ 	.short	0x0010


	//----- nvinfo : EIATTR_SW_WAR
	.align		4
.L_41:
        /*0070*/ 	.byte	0x04, 0x36
        /*0072*/ 	.short	(.L_43 - .L_42)
.L_42:
        /*0074*/ 	.word	0x00000008
.L_43:


//--------------------- .nv.callgraph             --------------------------
	.section	.nv.callgraph,"",@"SHT_CUDA_CALLGRAPH"
	.align	4
	.sectionentsize	8
	.align		4
        /*0000*/ 	.word	0x00000000
	.align		4
        /*0004*/ 	.word	0xffffffff
	.align		4
        /*0008*/ 	.word	0x00000000
	.align		4
        /*000c*/ 	.word	0xfffffffe
	.align		4
        /*0010*/ 	.word	0x00000000
	.align		4
        /*0014*/ 	.word	0xfffffffd
	.align		4
        /*0018*/ 	.word	0x00000000
	.align		4
        /*001c*/ 	.word	0xfffffffc


//--------------------- .text._Z12divisoria_v2PfiS_ --------------------------
	.section	.text._Z12divisoria_v2PfiS_,"ax",@progbits
	.align	128
        .global         _Z12divisoria_v2PfiS_
        .type           _Z12divisoria_v2PfiS_,@function
        .size           _Z12divisoria_v2PfiS_,(.L_x_28 - _Z12divisoria_v2PfiS_)
        .other          _Z12divisoria_v2PfiS_,@"STO_CUDA_ENTRY STV_DEFAULT"
_Z12divisoria_v2PfiS_:
.text._Z12divisoria_v2PfiS_:
[----:B------:R-:W-:Y:S01]  /*0000*/  LDC R1, c[0x0][0x37c] ;  /* 0x0000df00ff017b82 */ /* 0x000fe20000000800 */
[----:B------:R-:W-:Y:S05]  /*0010*/  EXIT ;  /* 0x000000000000794d */ /* 0x000fea0003800000 */
.L_x_0:
[----:B------:R-:W-:-:S00]  /*0020*/  BRA `(.L_x_0) ;  /* 0xfffffffc00fc7947 */ /* 0x000fc0000383ffff */
[----:B------:R-:W-:-:S00]  /*0030*/  NOP ;  /* 0x0000000000007918 */ /* 0x000fc00000000000 */
        /* <DEDUP_REMOVED lines=12> */
.L_x_28:


//--------------------- .text._Z17divisoria_Cuda_v1Pffi --------------------------
	.section	.text._Z17divisoria_Cuda_v1Pffi,"ax",@progbits
	.align	128
        .global         _Z17divisoria_Cuda_v1Pffi
        .type           _Z17divisoria_Cuda_v1Pffi,@function
        .size           _Z17divisoria_Cuda_v1Pffi,(.L_x_27 - _Z17divisoria_Cuda_v1Pffi)
        .other          _Z17divisoria_Cuda_v1Pffi,@"STO_CUDA_ENTRY STV_DEFAULT"
_Z17divisoria_Cuda_v1Pffi:
.text._Z17divisoria_Cuda_v1Pffi:
[----:B------:R-:W-:Y:S01]  /*0000*/  LDC R1, c[0x0][0x37c] ;  /* 0x0000df00ff017b82 */ /* 0x000fe20000000800 */
[----:B------:R-:W0:Y:S07]  /*0010*/  S2R R11, SR_TID.X ;  /* 0x00000000000b7919 */ /* 0x000e2e0000002100 */
[----:B------:R-:W0:Y:S01]  /*0020*/  S2UR UR4, SR_CTAID.X ;  /* 0x00000000000479c3 */ /* 0x000e220000002500 */
[----:B------:R-:W1:Y:S07]  /*0030*/  LDCU UR6, c[0x0][0x38c] ;  /* 0x00007180ff0677ac */ /* 0x000e6e0008000800 */
[----:B------:R-:W0:Y:S01]  /*0040*/  LDC R12, c[0x0][0x360] ;  /* 0x0000d800ff0c7b82 */ /* 0x000e220000000800 */
[----:B------:R-:W2:Y:S01]  /*0050*/  LDCU UR5, c[0x0][0x370] ;  /* 0x00006e00ff0577ac */ /* 0x000ea20008000800 */
[----:B0-----:R-:W-:-:S02]  /*0060*/  IMAD R11, R12, UR4, R11 ;  /* 0x000000040c0b7c24 */ /* 0x001fc4000f8e020b */
[----:B--2---:R-:W-:-:S03]  /*0070*/  IMAD R12, R12, UR5, RZ ;  /* 0x000000050c0c7c24 */ /* 0x004fc6000f8e02ff */
[----:B-1----:R-:W-:-:S13]  /*0080*/  ISETP.GE.AND P0, PT, R11, UR6, PT ;  /* 0x000000060b007c0c */ /* 0x002fda000bf06270 */
[----:B------:R-:W-:Y:S05]  /*0090*/  @P0 EXIT ;  /* 0x000000000000094d */ /* 0x000fea0003800000 */
[----:B------:R-:W0:Y:S01]  /*00a0*/  I2F.U32.RP R4, R12 ;  /* 0x0000000c00047306 */ /* 0x000e220000209000 */
[C---:B------:R-:W-:Y:S01]  /*00b0*/  IMAD.IADD R0, R12.reuse, 0x1, R11 ;  /* 0x000000010c007824 */ /* 0x040fe200078e020b */
[----:B------:R-:W-:Y:S01]  /*00c0*/  ISETP.NE.U32.AND P2, PT, R12, RZ, PT ;  /* 0x000000ff0c00720c */ /* 0x000fe20003f45070 */
[----:B------:R-:W-:Y:S01]  /*00d0*/  IMAD.MOV R7, RZ, RZ, -R12 ;  /* 0x000000ffff077224 */ /* 0x000fe200078e0a0c */
[----:B------:R-:W1:Y:S01]  /*00e0*/  LDCU.64 UR4, c[0x0][0x358] ;  /* 0x00006b00ff0477ac */ /* 0x000e620008000a00 */
[----:B------:R-:W-:Y:S01]  /*00f0*/  BSSY.RECONVERGENT B0, `(.L_x_1) ;  /* 0x0000031000007945 */ /* 0x000fe20003800200 */
[C---:B------:R-:W-:Y:S02]  /*0100*/  ISETP.GE.AND P0, PT, R0.reuse, UR6, PT ;  /* 0x0000000600007c0c */ /* 0x040fe4000bf06270 */
[----:B------:R-:W-:Y:S02]  /*0110*/  VIMNMX R5, PT, PT, R0, UR6, !PT ;  /* 0x0000000600057c48 */ /* 0x000fe4000ffe0100 */
[----:B------:R-:W-:-:S04]  /*0120*/  SEL R8, RZ, 0x1, P0 ;  /* 0x00000001ff087807 */ /* 0x000fc80000000000 */
[----:B------:R-:W-:Y:S01]  /*0130*/  IADD3 R5, PT, PT, R5, -R0, -R8 ;  /* 0x8000000005057210 */ /* 0x000fe20007ffe808 */
[----:B0-----:R-:W0:Y:S02]  /*0140*/  MUFU.RCP R4, R4 ;  /* 0x0000000400047308 */ /* 0x001e240000001000 */
[----:B0-----:R-:W-:-:S06]  /*0150*/  VIADD R2, R4, 0xffffffe ;  /* 0x0ffffffe04027836 */ /* 0x001fcc0000000000 */
[----:B------:R0:W2:Y:S02]  /*0160*/  F2I.FTZ.U32.TRUNC.NTZ R3, R2 ;  /* 0x0000000200037305 */ /* 0x0000a4000021f000 */
[----:B0-----:R-:W-:Y:S02]  /*0170*/  HFMA2 R2, -RZ, RZ, 0, 0 ;  /* 0x00000000ff027431 */ /* 0x001fe400000001ff */
[----:B--2---:R-:W-:-:S04]  /*0180*/  IMAD R7, R7, R3, RZ ;  /* 0x0000000307077224 */ /* 0x004fc800078e02ff */
[----:B------:R-:W-:-:S06]  /*0190*/  IMAD.HI.U32 R4, R3, R7, R2 ;  /* 0x0000000703047227 */ /* 0x000fcc00078e0002 */
[----:B------:R-:W-:-:S04]  /*01a0*/  IMAD.HI.U32 R3, R4, R5, RZ ;  /* 0x0000000504037227 */ /* 0x000fc800078e00ff */
[----:B------:R-:W-:-:S04]  /*01b0*/  IMAD.MOV R0, RZ, RZ, -R3 ;  /* 0x000000ffff007224 */ /* 0x000fc800078e0a03 */
[----:B------:R-:W-:Y:S02]  /*01c0*/  IMAD R5, R12, R0, R5 ;  /* 0x000000000c057224 */ /* 0x000fe400078e0205 */
[----:B------:R-:W0:Y:S03]  /*01d0*/  LDC R0, c[0x0][0x388] ;  /* 0x0000e200ff007b82 */ /* 0x000e260000000800 */
[----:B------:R-:W-:-:S13]  /*01e0*/  ISETP.GE.U32.AND P0, PT, R5, R12, PT ;  /* 0x0000000c0500720c */ /* 0x000fda0003f06070 */
[----:B------:R-:W-:Y:S02]  /*01f0*/  @P0 IMAD.IADD R5, R5, 0x1, -R12 ;  /* 0x0000000105050824 */ /* 0x000fe400078e0a0c */
[----:B------:R-:W-:-:S03]  /*0200*/  @P0 VIADD R3, R3, 0x1 ;  /* 0x0000000103030836 */ /* 0x000fc60000000000 */
[----:B------:R-:W-:-:S13]  /*0210*/  ISETP.GE.U32.AND P1, PT, R5, R12, PT ;  /* 0x0000000c0500720c */ /* 0x000fda0003f26070 */
[----:B------:R-:W-:Y:S02]  /*0220*/  @P1 IADD3 R3, PT, PT, R3, 0x1, RZ ;  /* 0x0000000103031810 */ /* 0x000fe40007ffe0ff */
[----:B------:R-:W-:-:S05]  /*0230*/  @!P2 LOP3.LUT R3, RZ, R12, RZ, 0x33, !PT ;  /* 0x0000000cff03a212 */ /* 0x000fca00078e33ff */
[----:B------:R-:W-:-:S05]  /*0240*/  IMAD.IADD R8, R8, 0x1, R3 ;  /* 0x0000000108087824 */ /* 0x000fca00078e0203 */
[----:B------:R-:W-:-:S04]  /*0250*/  LOP3.LUT R2, R8, 0x3, RZ, 0xc0, !PT ;  /* 0x0000000308027812 */ /* 0x000fc800078ec0ff */
[----:B------:R-:W-:-:S13]  /*0260*/  ISETP.NE.AND P0, PT, R2, 0x3, PT ;  /* 0x000000030200780c */ /* 0x000fda0003f05270 */
[----:B01----:R-:W-:Y:S05]  /*0270*/  @!P0 BRA `(.L_x_2) ;  /* 0x0000000000608947 */ /* 0x003fea0003800000 */
[----:B------:R-:W0:Y:S01]  /*0280*/  LDC R16, c[0x0][0x388] ;  /* 0x0000e200ff107b82 */ /* 0x000e220000000800 */
[----:B------:R-:W-:-:S05]  /*0290*/  VIADD R2, R8, 0x1 ;  /* 0x0000000108027836 */ /* 0x000fca0000000000 */
[----:B------:R-:W-:Y:S02]  /*02a0*/  LOP3.LUT R2, R2, 0x3, RZ, 0xc0, !PT ;  /* 0x0000000302027812 */ /* 0x000fe400078ec0ff */
[----:B------:R-:W1:Y:S02]  /*02b0*/  LDC.64 R6, c[0x0][0x380] ;  /* 0x0000e000ff067b82 */ /* 0x000e640000000a00 */
[----:B------:R-:W-:-:S07]  /*02c0*/  IADD3 R9, PT, PT, -R2, RZ, RZ ;  /* 0x000000ff02097210 */ /* 0x000fce0007ffe1ff */
.L_x_5:
[----:B-12---:R-:W-:-:S05]  /*02d0*/  IMAD.WIDE R4, R11, 0x4, R6 ;  /* 0x000000040b047825 */ /* 0x006fca00078e0206 */
[----:B------:R-:W2:Y:S01]  /*02e0*/  LDG.E R3, desc[UR4][R4.64] ;  /* 0x0000000404037981 */ /* 0x000ea2000c1e1900 */
[----:B0-----:R-:W0:Y:S01]  /*02f0*/  MUFU.RCP R13, R16 ;  /* 0x00000010000d7308 */ /* 0x001e220000001000 */
[----:B------:R-:W-:Y:S01]  /*0300*/  VIADD R9, R9, 0x1 ;  /* 0x0000000109097836 */ /* 0x000fe20000000000 */
[----:B------:R-:W-:Y:S04]  /*0310*/  BSSY.RECONVERGENT B1, `(.L_x_3) ;  /* 0x000000b000017945 */ /* 0x000fe80003800200 */
[----:B------:R-:W-:Y:S01]  /*0320*/  ISETP.NE.AND P2, PT, R9, RZ, PT ;  /* 0x000000ff0900720c */ /* 0x000fe20003f45270 */
[----:B0-----:R-:W-:-:S04]  /*0330*/  FFMA R2, R13, -R16, 1 ;  /* 0x3f8000000d027423 */ /* 0x001fc80000000810 */
[----:B------:R-:W-:Y:S01]  /*0340*/  FFMA R2, R13, R2, R13 ;  /* 0x000000020d027223 */ /* 0x000fe2000000000d */
[----:B--2---:R-:W0:Y:S03]  /*0350*/  FCHK P0, R3, R16 ;  /* 0x0000001003007302 */ /* 0x004e260000000000 */
[----:B------:R-:W-:-:S04]  /*0360*/  FFMA R13, R3, R2, RZ ;  /* 0x00000002030d7223 */ /* 0x000fc800000000ff */
[----:B------:R-:W-:-:S04]  /*0370*/  FFMA R10, R13, -R16, R3 ;  /* 0x800000100d0a7223 */ /* 0x000fc80000000003 */
[----:B------:R-:W-:Y:S01]  /*0380*/  FFMA R13, R2, R10, R13 ;  /* 0x0000000a020d7223 */ /* 0x000fe2000000000d */
[----:B0-----:R-:W-:Y:S06]  /*0390*/  @!P0 BRA `(.L_x_4) ;  /* 0x0000000000088947 */ /* 0x001fec0003800000 */
[----:B------:R-:W-:-:S07]  /*03a0*/  MOV R14, 0x3c0 ;  /* 0x000003c0000e7802 */ /* 0x000fce0000000f00 */
[----:B------:R-:W-:Y:S05]  /*03b0*/  CALL.REL.NOINC `($__internal_0_$__cuda_sm3x_div_rn_noftz_f32_slowpath) ;  /* 0x0000000400407944 */ /* 0x000fea0003c00000 */
.L_x_4:
[----:B------:R-:W-:Y:S05]  /*03c0*/  BSYNC.RECONVERGENT B1 ;  /* 0x0000000000017941 */ /* 0x000fea0003800200 */
.L_x_3:
[----:B------:R2:W-:Y:S01]  /*03d0*/  STG.E desc[UR4][R4.64], R13 ;  /* 0x0000000d04007986 */ /* 0x0005e2000c101904 */
[----:B------:R-:W-:Y:S01]  /*03e0*/  IMAD.IADD R11, R12, 0x1, R11 ;  /* 0x000000010c0b7824 */ /* 0x000fe200078e020b */
[----:B------:R-:W-:Y:S06]  /*03f0*/  @P2 BRA `(.L_x_5) ;  /* 0xfffffffc00b42947 */ /* 0x000fec000383ffff */
.L_x_2:
[----:B------:R-:W-:Y:S05]  /*0400*/  BSYNC.RECONVERGENT B0 ;  /* 0x0000000000007941 */ /* 0x000fea0003800200 */
.L_x_1:
[----:B------:R-:W0:Y:S01]  /*0410*/  LDC R16, c[0x0][0x388] ;  /* 0x0000e200ff107b82 */ /* 0x000e220000000800 */
[----:B------:R-:W-:Y:S01]  /*0420*/  ISETP.GE.U32.AND P0, PT, R8, 0x3, PT ;  /* 0x000000030800780c */ /* 0x000fe20003f06070 */
[----:B------:R-:W1:Y:S06]  /*0430*/  LDCU UR6, c[0x0][0x38c] ;  /* 0x00007180ff0677ac */ /* 0x000e6c0008000800 */
[----:B--2---:R-:W2:Y:S06]  /*0440*/  LDC.64 R4, c[0x0][0x380] ;  /* 0x0000e000ff047b82 */ /* 0x004eac0000000a00 */
[----:B-1----:R-:W-:Y:S05]  /*0450*/  @!P0 EXIT ;  /* 0x000000000000894d */ /* 0x002fea0003800000 */
.L_x_14:
[----:B--2---:R-:W-:-:S05]  /*0460*/  IMAD.WIDE R8, R11, 0x4, R4 ;  /* 0x000000040b087825 */ /* 0x004fca00078e0204 */
[----:B------:R-:W2:Y:S01]  /*0470*/  LDG.E R7, desc[UR4][R8.64] ;  /* 0x0000000408077981 */ /* 0x000ea2000c1e1900 */
[----:B0-----:R-:W0:Y:S01]  /*0480*/  MUFU.RCP R3, R16 ;  /* 0x0000001000037308 */ /* 0x001e220000001000 */
[----:B------:R-:W-:Y:S01]  /*0490*/  BSSY.RECONVERGENT B0, `(.L_x_6) ;  /* 0x000000c000007945 */ /* 0x000fe20003800200 */
[----:B0-----:R-:W-:-:S04]  /*04a0*/  FFMA R2, R3, -R16, 1 ;  /* 0x3f80000003027423 */ /* 0x001fc80000000810 */
[----:B------:R-:W-:Y:S02]  /*04b0*/  FFMA R2, R3, R2, R3 ;  /* 0x0000000203027223 */ /* 0x000fe40000000003 */
[----:B--2---:R-:W0:Y:S02]  /*04c0*/  FCHK P0, R7, R16 ;  /* 0x0000001007007302 */ /* 0x004e240000000000 */
[----:B------:R-:W-:-:S04]  /*04d0*/  FFMA R3, R2, R7, RZ ;  /* 0x0000000702037223 */ /* 0x000fc800000000ff */
[----:B------:R-:W-:-:S04]  /*04e0*/  FFMA R6, R3, -R16, R7 ;  /* 0x8000001003067223 */ /* 0x000fc80000000007 */
[----:B------:R-:W-:Y:S01]  /*04f0*/  FFMA R3, R2, R6, R3 ;  /* 0x0000000602037223 */ /* 0x000fe20000000003 */
[----:B0-----:R-:W-:Y:S06]  /*0500*/  @!P0 BRA `(.L_x_7) ;  /* 0x0000000000108947 */ /* 0x001fec0003800000 */
[----:B------:R-:W-:Y:S02]  /*0510*/  MOV R3, R7 ;  /* 0x0000000700037202 */ /* 0x000fe40000000f00 */
[----:B------:R-:W-:-:S07]  /*0520*/  MOV R14, 0x540 ;  /* 0x00000540000e7802 */ /* 0x000fce0000000f00 */
[----:B------:R-:W-:Y:S05]  /*0530*/  CALL.REL.NOINC `($__internal_0_$__cuda_sm3x_div_rn_noftz_f32_slowpath) ;  /* 0x0000000000e07944 */ /* 0x000fea0003c00000 */
[----:B------:R-:W-:-:S07]  /*0540*/  IMAD.MOV.U32 R3, RZ, RZ, R13 ;  /* 0x000000ffff037224 */ /* 0x000fce00078e000d */
.L_x_7:
[----:B------:R-:W-:Y:S05]  /*0550*/  BSYNC.RECONVERGENT B0 ;  /* 0x0000000000007941 */ /* 0x000fea0003800200 */
.L_x_6:
[----:B------:R-:W-:Y:S01]  /*0560*/  IMAD.WIDE R6, R12, 0x4, R8 ;  /* 0x000000040c067825 */ /* 0x000fe200078e0208 */
[----:B------:R0:W-:Y:S04]  /*0570*/  STG.E desc[UR4][R8.64], R3 ;  /* 0x0000000308007986 */ /* 0x0001e8000c101904 */
[----:B------:R-:W2:Y:S01]  /*0580*/  LDG.E R14, desc[UR4][R6.64] ;  /* 0x00000004060e7981 */ /* 0x000ea2000c1e1900 */
[----:B------:R-:W1:Y:S01]  /*0590*/  MUFU.RCP R13, R16 ;  /* 0x00000010000d7308 */ /* 0x000e620000001000 */
[----:B------:R-:W-:Y:S01]  /*05a0*/  BSSY.RECONVERGENT B0, `(.L_x_8) ;  /* 0x000000b000007945 */ /* 0x000fe20003800200 */
[----:B-1----:R-:W-:-:S04]  /*05b0*/  FFMA R2, R13, -R16, 1 ;  /* 0x3f8000000d027423 */ /* 0x002fc80000000810 */
[----:B------:R-:W-:Y:S02]  /*05c0*/  FFMA R2, R13, R2, R13 ;  /* 0x000000020d027223 */ /* 0x000fe4000000000d */
[----:B--2---:R-:W1:Y:S02]  /*05d0*/  FCHK P0, R14, R16 ;  /* 0x000000100e007302 */ /* 0x004e640000000000 */
[----:B------:R-:W-:-:S04]  /*05e0*/  FFMA R13, R2, R14, RZ ;  /* 0x0000000e020d7223 */ /* 0x000fc800000000ff */
[----:B------:R-:W-:-:S04]  /*05f0*/  FFMA R10, R13, -R16, R14 ;  /* 0x800000100d0a7223 */ /* 0x000fc8000000000e */
[----:B------:R-:W-:Y:S01]  /*0600*/  FFMA R13, R2, R10, R13 ;  /* 0x0000000a020d7223 */ /* 0x000fe2000000000d */
[----:B01----:R-:W-:Y:S06]  /*0610*/  @!P0 BRA `(.L_x_9) ;  /* 0x00000000000c8947 */ /* 0x003fec0003800000 */
[----:B------:R-:W-:Y:S01]  /*0620*/  IMAD.MOV.U32 R3, RZ, RZ, R14 ;  /* 0x000000ffff037224 */ /* 0x000fe200078e000e */
[----:B------:R-:W-:-:S07]  /*0630*/  MOV R14, 0x650 ;  /* 0x00000650000e7802 */ /* 0x000fce0000000f00 */
[----:B------:R-:W-:Y:S05]  /*0640*/  CALL.REL.NOINC `($__internal_0_$__cuda_sm3x_div_rn_noftz_f32_slowpath) ;  /* 0x00000000009c7944 */ /* 0x000fea0003c00000 */
.L_x_9:
[----:B------:R-:W-:Y:S05]  /*0650*/  BSYNC.RECONVERGENT B0 ;  /* 0x0000000000007941 */ /* 0x000fea0003800200 */
.L_x_8:
        /* <DEDUP_REMOVED lines=12> */
[----:B------:R-:W-:Y:S02]  /*0720*/  MOV R3, R14 ;  /* 0x0000000e00037202 */ /* 0x000fe40000000f00 */
[----:B------:R-:W-:-:S07]  /*0730*/  MOV R14, 0x750 ;  /* 0x00000750000e7802 */ /* 0x000fce0000000f00 */
[----:B------:R-:W-:Y:S05]  /*0740*/  CALL.REL.NOINC `($__internal_0_$__cuda_sm3x_div_rn_noftz_f32_slowpath) ;  /* 0x00000000005c7944 */ /* 0x000fea0003c00000 */
[----:B------:R-:W-:-:S07]  /*0750*/  IMAD.MOV.U32 R3, RZ, RZ, R13 ;  /* 0x000000ffff037224 */ /* 0x000fce00078e000d */
.L_x_11:
[----:B------:R-:W-:Y:S05]  /*0760*/  BSYNC.RECONVERGENT B0 ;  /* 0x0000000000007941 */ /* 0x000fea0003800200 */
.L_x_10:
        /* <DEDUP_REMOVED lines=15> */
.L_x_13:
[----:B------:R-:W-:Y:S05]  /*0860*/  BSYNC.RECONVERGENT B0 ;  /* 0x0000000000007941 */ /* 0x000fea0003800200 */
.L_x_12:
[----:B------:R1:W-:Y:S01]  /*0870*/  STG.E desc[UR4][R6.64], R13 ;  /* 0x0000000d06007986 */ /* 0x0003e2000c101904 */
[----:B------:R-:W-:-:S04]  /*0880*/  LEA R11, R12, R11, 0x2 ;  /* 0x0000000b0c0b7211 */ /* 0x000fc800078e10ff */
[----:B------:R-:W-:-:S13]  /*0890*/  ISETP.GE.AND P0, PT, R11, UR6, PT ;  /* 0x000000060b007c0c */ /* 0x000fda000bf06270 */
[----:B-1----:R-:W-:Y:S05]  /*08a0*/  @!P0 BRA `(.L_x_14) ;  /* 0xfffffff800ec8947 */ /* 0x002fea000383ffff */
[----:B------:R-:W-:Y:S05]  /*08b0*/  EXIT ;  /* 0x000000000000794d */ /* 0x000fea0003800000 */
        .weak           $__internal_0_$__cuda_sm3x_div_rn_noftz_f32_slowpath
        .type           $__internal_0_$__cuda_sm3x_div_rn_noftz_f32_slowpath,@function
        .size           $__internal_0_$__cuda_sm3x_div_rn_noftz_f32_slowpath,(.L_x_27 - $__internal_0_$__cuda_sm3x_div_rn_noftz_f32_slowpath)
$__internal_0_$__cuda_sm3x_div_rn_noftz_f32_slowpath:
[--C-:B------:R-:W-:Y:S01]  /*08c0*/  SHF.R.U32.HI R10, RZ, 0x17, R0.reuse ;  /* 0x00000017ff0a7819 */ /* 0x100fe20000011600 */
[----:B------:R-:W-:Y:S01]  /*08d0*/  BSSY.RECONVERGENT B2, `(.L_x_15) ;  /* 0x0000064000027945 */ /* 0x000fe20003800200 */
[----:B------:R-:W-:Y:S01]  /*08e0*/  SHF.R.U32.HI R15, RZ, 0x17, R3 ;  /* 0x00000017ff0f7819 */ /* 0x000fe20000011603 */
[----:B------:R-:W-:Y:S01]  /*08f0*/  IMAD.MOV.U32 R17, RZ, RZ, R0 ;  /* 0x000000ffff117224 */ /* 0x000fe200078e0000 */
[----:B------:R-:W-:Y:S02]  /*0900*/  LOP3.LUT R10, R10, 0xff, RZ, 0xc0, !PT ;  /* 0x000000ff0a0a7812 */ /* 0x000fe400078ec0ff */
[----:B------:R-:W-:Y:S02]  /*0910*/  LOP3.LUT R15, R15, 0xff, RZ, 0xc0, !PT ;  /* 0x000000ff0f0f7812 */ /* 0x000fe400078ec0ff */
[----:B------:R-:W-:Y:S01]  /*0920*/  MOV R2, R3 ;  /* 0x0000000300027202 */ /* 0x000fe20000000f00 */
[----:B------:R-:W-:Y:S02]  /*0930*/  VIADD R18, R10, 0xffffffff ;  /* 0xffffffff0a127836 */ /* 0x000fe40000000000 */
[----:B------:R-:W-:-:S03]  /*0940*/  VIADD R19, R15, 0xffffffff ;  /* 0xffffffff0f137836 */ /* 0x000fc60000000000 */
[----:B------:R-:W-:-:S04]  /*0950*/  ISETP.GT.U32.AND P0, PT, R18, 0xfd, PT ;  /* 0x000000fd1200780c */ /* 0x000fc80003f04070 */
[----:B------:R-:W-:-:S13]  /*0960*/  ISETP.GT.U32.OR P0, PT, R19, 0xfd, P0 ;  /* 0x000000fd1300780c */ /* 0x000fda0000704470 */
[----:B------:R-:W-:Y:S01]  /*0970*/  @!P0 IMAD.MOV.U32 R13, RZ, RZ, RZ ;  /* 0x000000ffff0d8224 */ /* 0x000fe200078e00ff */
[----:B------:R-:W-:Y:S06]  /*0980*/  @!P0 BRA `(.L_x_16) ;  /* 0x00000000005c8947 */ /* 0x000fec0003800000 */
[----:B------:R-:W-:Y:S02]  /*0990*/  FSETP.GTU.FTZ.AND P0, PT, |R3|, +INF , PT ;  /* 0x7f8000000300780b */ /* 0x000fe40003f1c200 */
[----:B------:R-:W-:-:S04]  /*09a0*/  FSETP.GTU.FTZ.AND P1, PT, |R0|, +INF , PT ;  /* 0x7f8000000000780b */ /* 0x000fc80003f3c200 */
[----:B------:R-:W-:-:S13]  /*09b0*/  PLOP3.LUT P0, PT, P0, P1, PT, 0xf8, 0x8f ;  /* 0x00000000008f781c */ /* 0x000fda0000703f70 */
[----:B------:R-:W-:Y:S05]  /*09c0*/  @P0 BRA `(.L_x_17) ;  /* 0x00000004004c0947 */ /* 0x000fea0003800000 */
[----:B------:R-:W-:-:S13]  /*09d0*/  LOP3.LUT P0, RZ, R17, 0x7fffffff, R2, 0xc8, !PT ;  /* 0x7fffffff11ff7812 */ /* 0x000fda000780c802 */
[----:B------:R-:W-:Y:S05]  /*09e0*/  @!P0 BRA `(.L_x_18) ;  /* 0x00000004003c8947 */ /* 0x000fea0003800000 */
[C---:B------:R-:W-:Y:S02]  /*09f0*/  FSETP.NEU.FTZ.AND P3, PT, |R3|.reuse, +INF , PT ;  /* 0x7f8000000300780b */ /* 0x040fe40003f7d200 */
[----:B------:R-:W-:Y:S02]  /*0a00*/  FSETP.NEU.FTZ.AND P1, PT, |R0|, +INF , PT ;  /* 0x7f8000000000780b */ /* 0x000fe40003f3d200 */
[----:B------:R-:W-:-:S11]  /*0a10*/  FSETP.NEU.FTZ.AND P0, PT, |R3|, +INF , PT ;  /* 0x7f8000000300780b */ /* 0x000fd60003f1d200 */
[----:B------:R-:W-:Y:S05]  /*0a20*/  @!P1 BRA !P3, `(.L_x_18) ;  /* 0x00000004002c9947 */ /* 0x000fea0005800000 */
[----:B------:R-:W-:-:S04]  /*0a30*/  LOP3.LUT P3, RZ, R2, 0x7fffffff, RZ, 0xc0, !PT ;  /* 0x7fffffff02ff7812 */ /* 0x000fc8000786c0ff */
[----:B------:R-:W-:-:S13]  /*0a40*/  PLOP3.LUT P1, PT, P1, P3, PT, 0x2f, 0xf2 ;  /* 0x0000000000f2781c */ /* 0x000fda0000f26577 */
[----:B------:R-:W-:Y:S05]  /*0a50*/  @P1 BRA `(.L_x_19) ;  /* 0x0000000400181947 */ /* 0x000fea0003800000 */
[----:B------:R-:W-:-:S04]  /*0a60*/  LOP3.LUT P1, RZ, R17, 0x7fffffff, RZ, 0xc0, !PT ;  /* 0x7fffffff11ff7812 */ /* 0x000fc8000782c0ff */
[----:B------:R-:W-:-:S13]  /*0a70*/  PLOP3.LUT P0, PT, P0, P1, PT, 0x2f, 0xf2 ;  /* 0x0000000000f2781c */ /* 0x000fda0000702577 */
[----:B------:R-:W-:Y:S05]  /*0a80*/  @P0 BRA `(.L_x_20) ;  /* 0x0000000400000947 */ /* 0x000fea0003800000 */
[----:B------:R-:W-:Y:S02]  /*0a90*/  ISETP.GE.AND P0, PT, R19, RZ, PT ;  /* 0x000000ff1300720c */ /* 0x000fe40003f06270 */
[----:B------:R-:W-:-:S11]  /*0aa0*/  ISETP.GE.AND P1, PT, R18, RZ, PT ;  /* 0x000000ff1200720c */ /* 0x000fd60003f26270 */
[----:B------:R-:W-:Y:S01]  /*0ab0*/  @P0 MOV R13, RZ ;  /* 0x000000ff000d0202 */ /* 0x000fe20000000f00 */
[----:B------:R-:W-:Y:S02]  /*0ac0*/  @!P0 IMAD.MOV.U32 R13, RZ, RZ, -0x40 ;  /* 0xffffffc0ff0d8424 */ /* 0x000fe400078e00ff */
[----:B------:R-:W-:Y:S01]  /*0ad0*/  @!P0 FFMA R2, R3, 1.84467440737095516160e+19, RZ ;  /* 0x5f80000003028823 */ /* 0x000fe200000000ff */
[----:B------:R-:W-:Y:S01]  /*0ae0*/  @!P1 FFMA R17, R0, 1.84467440737095516160e+19, RZ ;  /* 0x5f80000000119823 */ /* 0x000fe200000000ff */
[----:B------:R-:W-:-:S07]  /*0af0*/  @!P1 VIADD R13, R13, 0x40 ;  /* 0x000000400d0d9836 */ /* 0x000fce0000000000 */
.L_x_16:
[----:B------:R-:W-:Y:S01]  /*0b00*/  LEA R18, R10, 0xc0800000, 0x17 ;  /* 0xc08000000a127811 */ /* 0x000fe200078eb8ff */
[----:B------:R-:W-:Y:S01]  /*0b10*/  VIADD R15, R15, 0xffffff81 ;  /* 0xffffff810f0f7836 */ /* 0x000fe20000000000 */
[----:B------:R-:W-:Y:S02]  /*0b20*/  BSSY.RECONVERGENT B3, `(.L_x_21) ;  /* 0x0000035000037945 */ /* 0x000fe40003800200 */
[----:B------:R-:W-:Y:S01]  /*0b30*/  IADD3 R20, PT, PT, -R18, R17, RZ ;  /* 0x0000001112147210 */ /* 0x000fe20007ffe1ff */
[----:B------:R-:W-:-:S03]  /*0b40*/  IMAD R2, R15, -0x800000, R2 ;  /* 0xff8000000f027824 */ /* 0x000fc600078e0202 */
[----:B------:R0:W1:Y:S01]  /*0b50*/  MUFU.RCP R18, R20 ;  /* 0x0000001400127308 */ /* 0x0000620000001000 */
[----:B------:R-:W-:Y:S01]  /*0b60*/  FADD.FTZ R3, -R20, -RZ ;  /* 0x800000ff14037221 */ /* 0x000fe20000010100 */
[----:B0-----:R-:W-:-:S05]  /*0b70*/  IADD3 R20, PT, PT, R15, 0x7f, -R10 ;  /* 0x0000007f0f147810 */ /* 0x001fca0007ffe80a */
[----:B------:R-:W-:Y:S02]  /*0b80*/  IMAD.IADD R13, R20, 0x1, R13 ;  /* 0x00000001140d7824 */ /* 0x000fe400078e020d */
[----:B-1----:R-:W-:-:S04]  /*0b90*/  FFMA R17, R18, R3, 1 ;  /* 0x3f80000012117423 */ /* 0x002fc80000000003 */
[----:B------:R-:W-:-:S04]  /*0ba0*/  FFMA R17, R18, R17, R18 ;  /* 0x0000001112117223 */ /* 0x000fc80000000012 */
[----:B------:R-:W-:-:S04]  /*0bb0*/  FFMA R18, R2, R17, RZ ;  /* 0x0000001102127223 */ /* 0x000fc800000000ff */
[----:B------:R-:W-:-:S04]  /*0bc0*/  FFMA R19, R3, R18, R2 ;  /* 0x0000001203137223 */ /* 0x000fc80000000002 */
[----:B------:R-:W-:-:S04]  /*0bd0*/  FFMA R18, R17, R19, R18 ;  /* 0x0000001311127223 */ /* 0x000fc80000000012 */
[----:B------:R-:W-:-:S04]  /*0be0*/  FFMA R3, R3, R18, R2 ;  /* 0x0000001203037223 */ /* 0x000fc80000000002 */
[----:B------:R-:W-:-:S05]  /*0bf0*/  FFMA R2, R17, R3, R18 ;  /* 0x0000000311027223 */ /* 0x000fca0000000012 */
[----:B------:R-:W-:-:S04]  /*0c00*/  SHF.R.U32.HI R10, RZ, 0x17, R2 ;  /* 0x00000017ff0a7819 */ /* 0x000fc80000011602 */
[----:B------:R-:W-:-:S04]  /*0c10*/  LOP3.LUT R10, R10, 0xff, RZ, 0xc0, !PT ;  /* 0x000000ff0a0a7812 */ /* 0x000fc800078ec0ff */
[----:B------:R-:W-:-:S05]  /*0c20*/  IADD3 R10, PT, PT, R10, R13, RZ ;  /* 0x0000000d0a0a7210 */ /* 0x000fca0007ffe0ff */
[----:B------:R-:W-:-:S05]  /*0c30*/  VIADD R15, R10, 0xffffffff ;  /* 0xffffffff0a0f7836 */ /* 0x000fca0000000000 */
[----:B------:R-:W-:-:S13]  /*0c40*/  ISETP.GE.U32.AND P0, PT, R15, 0xfe, PT ;  /* 0x000000fe0f00780c */ /* 0x000fda0003f06070 */
[----:B------:R-:W-:Y:S05]  /*0c50*/  @!P0 BRA `(.L_x_22) ;  /* 0x0000000000808947 */ /* 0x000fea0003800000 */
[----:B------:R-:W-:-:S13]  /*0c60*/  ISETP.GT.AND P0, PT, R10, 0xfe, PT ;  /* 0x000000fe0a00780c */ /* 0x000fda0003f04270 */
[----:B------:R-:W-:Y:S05]  /*0c70*/  @P0 BRA `(.L_x_23) ;  /* 0x00000000006c0947 */ /* 0x000fea0003800000 */
[----:B------:R-:W-:-:S13]  /*0c80*/  ISETP.GE.AND P0, PT, R10, 0x1, PT ;  /* 0x000000010a00780c */ /* 0x000fda0003f06270 */
[----:B------:R-:W-:Y:S05]  /*0c90*/  @P0 BRA `(.L_x_24) ;  /* 0x0000000000740947 */ /* 0x000fea0003800000 */
[----:B------:R-:W-:Y:S02]  /*0ca0*/  ISETP.GE.AND P0, PT, R10, -0x18, PT ;  /* 0xffffffe80a00780c */ /* 0x000fe40003f06270 */
[----:B------:R-:W-:-:S11]  /*0cb0*/  LOP3.LUT R2, R2, 0x80000000, RZ, 0xc0, !PT ;  /* 0x8000000002027812 */ /* 0x000fd600078ec0ff */
[----:B------:R-:W-:Y:S05]  /*0cc0*/  @!P0 BRA `(.L_x_24) ;  /* 0x0000000000688947 */ /* 0x000fea0003800000 */
[CCC-:B------:R-:W-:Y:S01]  /*0cd0*/  FFMA.RZ R13, R17.reuse, R3.reuse, R18.reuse ;  /* 0x00000003110d7223 */ /* 0x1c0fe2000000c012 */
[C---:B------:R-:W-:Y:S02]  /*0ce0*/  VIADD R20, R10.reuse, 0x20 ;  /* 0x000000200a147836 */ /* 0x040fe40000000000 */
[CCC-:B------:R-:W-:Y:S01]  /*0cf0*/  FFMA.RP R15, R17.reuse, R3.reuse, R18.reuse ;  /* 0x00000003110f7223 */ /* 0x1c0fe20000008012 */
[----:B------:R-:W-:Y:S01]  /*0d00*/  FFMA.RM R18, R17, R3, R18 ;  /* 0x0000000311127223 */ /* 0x000fe20000004012 */
[C---:B------:R-:W-:Y:S02]  /*0d10*/  ISETP.NE.AND P3, PT, R10.reuse, RZ, PT ;  /* 0x000000ff0a00720c */ /* 0x040fe40003f65270 */
[----:B------:R-:W-:Y:S02]  /*0d20*/  LOP3.LUT R13, R13, 0x7fffff, RZ, 0xc0, !PT ;  /* 0x007fffff0d0d7812 */ /* 0x000fe400078ec0ff */
[----:B------:R-:W-:Y:S02]  /*0d30*/  ISETP.NE.AND P1, PT, R10, RZ, PT ;  /* 0x000000ff0a00720c */ /* 0x000fe40003f25270 */
[----:B------:R-:W-:-:S02]  /*0d40*/  LOP3.LUT R13, R13, 0x800000, RZ, 0xfc, !PT ;  /* 0x008000000d0d7812 */ /* 0x000fc400078efcff */
[----:B------:R-:W-:Y:S02]  /*0d50*/  IADD3 R10, PT, PT, -R10, RZ, RZ ;  /* 0x000000ff0a0a7210 */ /* 0x000fe40007ffe1ff */
[----:B------:R-:W-:Y:S02]  /*0d60*/  SHF.L.U32 R20, R13, R20, RZ ;  /* 0x000000140d147219 */ /* 0x000fe400000006ff */
[----:B------:R-:W-:Y:S02]  /*0d70*/  FSETP.NEU.FTZ.AND P0, PT, R15, R18, PT ;  /* 0x000000120f00720b */ /* 0x000fe40003f1d000 */
[----:B------:R-:W-:Y:S02]  /*0d80*/  SEL R10, R10, RZ, P3 ;  /* 0x000000ff0a0a7207 */ /* 0x000fe40001800000 */
[----:B------:R-:W-:Y:S02]  /*0d90*/  ISETP.NE.AND P1, PT, R20, RZ, P1 ;  /* 0x000000ff1400720c */ /* 0x000fe40000f25270 */
[----:B------:R-:W-:-:S02]  /*0da0*/  SHF.R.U32.HI R10, RZ, R10, R13 ;  /* 0x0000000aff0a7219 */ /* 0x000fc4000001160d */
[----:B------:R-:W-:Y:S02]  /*0db0*/  PLOP3.LUT P0, PT, P0, P1, PT, 0xf8, 0x8f ;  /* 0x00000000008f781c */ /* 0x000fe40000703f70 */
[----:B------:R-:W-:Y:S02]  /*0dc0*/  SHF.R.U32.HI R18, RZ, 0x1, R10 ;  /* 0x00000001ff127819 */ /* 0x000fe4000001160a */
[----:B------:R-:W-:-:S04]  /*0dd0*/  SEL R3, RZ, 0x1, !P0 ;  /* 0x00000001ff037807 */ /* 0x000fc80004000000 */
[----:B------:R-:W-:-:S04]  /*0de0*/  LOP3.LUT R3, R3, 0x1, R18, 0xf8, !PT ;  /* 0x0000000103037812 */ /* 0x000fc800078ef812 */
[----:B------:R-:W-:-:S05]  /*0df0*/  LOP3.LUT R3, R3, R10, RZ, 0xc0, !PT ;  /* 0x0000000a03037212 */ /* 0x000fca00078ec0ff */
[----:B------:R-:W-:-:S05]  /*0e00*/  IMAD.IADD R3, R18, 0x1, R3 ;  /* 0x0000000112037824 */ /* 0x000fca00078e0203 */
[----:B------:R-:W-:Y:S01]  /*0e10*/  LOP3.LUT R2, R3, R2, RZ, 0xfc, !PT ;  /* 0x0000000203027212 */ /* 0x000fe200078efcff */
[----:B------:R-:W-:Y:S06]  /*0e20*/  BRA `(.L_x_24) ;  /* 0x0000000000107947 */ /* 0x000fec0003800000 */
.L_x_23:
[----:B------:R-:W-:-:S04]  /*0e30*/  LOP3.LUT R2, R2, 0x80000000, RZ, 0xc0, !PT ;  /* 0x8000000002027812 */ /* 0x000fc800078ec0ff */
[----:B------:R-:W-:Y:S01]  /*0e40*/  LOP3.LUT R2, R2, 0x7f800000, RZ, 0xfc, !PT ;  /* 0x7f80000002027812 */ /* 0x000fe200078efcff */
[----:B------:R-:W-:Y:S06]  /*0e50*/  BRA `(.L_x_24) ;  /* 0x0000000000047947 */ /* 0x000fec0003800000 */
.L_x_22:
[----:B------:R-:W-:-:S07]  /*0e60*/  IMAD R2, R13, 0x800000, R2 ;  /* 0x008000000d027824 */ /* 0x000fce00078e0202 */
.L_x_24:
[----:B------:R-:W-:Y:S05]  /*0e70*/  BSYNC.RECONVERGENT B3 ;  /* 0x0000000000037941 */ /* 0x000fea0003800200 */
.L_x_21:
[----:B------:R-:W-:Y:S05]  /*0e80*/  BRA `(.L_x_25) ;  /* 0x0000000000207947 */ /* 0x000fea0003800000 */
.L_x_20:
[----:B------:R-:W-:-:S04]  /*0e90*/  LOP3.LUT R2, R17, 0x80000000, R2, 0x48, !PT ;  /* 0x8000000011027812 */ /* 0x000fc800078e4802 */
[----:B------:R-:W-:Y:S01]  /*0ea0*/  LOP3.LUT R2, R2, 0x7f800000, RZ, 0xfc, !PT ;  /* 0x7f80000002027812 */ /* 0x000fe200078efcff */
[----:B------:R-:W-:Y:S06]  /*0eb0*/  BRA `(.L_x_25) ;  /* 0x0000000000147947 */ /* 0x000fec0003800000 */
.L_x_19:
[----:B------:R-:W-:Y:S01]  /*0ec0*/  LOP3.LUT R2, R17, 0x80000000, R2, 0x48, !PT ;  /* 0x8000000011027812 */ /* 0x000fe200078e4802 */
[----:B------:R-:W-:Y:S06]  /*0ed0*/  BRA `(.L_x_25) ;  /* 0x00000000000c7947 */ /* 0x000fec0003800000 */
.L_x_18:
[----:B------:R-:W0:Y:S01]  /*0ee0*/  MUFU.RSQ R2, -QNAN ;  /* 0xffc0000000027908 */ /* 0x000e220000001400 */
[----:B------:R-:W-:Y:S05]  /*0ef0*/  BRA `(.L_x_25) ;  /* 0x0000000000047947 */ /* 0x000fea0003800000 */
.L_x_17:
[----:B------:R-:W-:-:S07]  /*0f00*/  FADD.FTZ R2, R3, R0 ;  /* 0x0000000003027221 */ /* 0x000fce0000010000 */
.L_x_25:
[----:B------:R-:W-:Y:S05]  /*0f10*/  BSYNC.RECONVERGENT B2 ;  /* 0x0000000000027941 */ /* 0x000fea0003800200 */
.L_x_15:
[----:B------:R-:W-:Y:S01]  /*0f20*/  IMAD.MOV.U32 R15, RZ, RZ, 0x0 ;  /* 0x00000000ff0f7424 */ /* 0x000fe200078e00ff */
[----:B0-----:R-:W-:-:S03]  /*0f30*/  MOV R13, R2 ;  /* 0x00000002000d7202 */ /* 0x001fc60000000f00 */
[----:B------:R-:W-:Y:S05]  /*0f40*/  RET.REL.NODEC R14 `(_Z17divisoria_Cuda_v1Pffi) ;  /* 0xfffffff00e2c7950 */ /* 0x000fea0003c3ffff */
.L_x_26:
        /* <DEDUP_REMOVED lines=11> */
.L_x_27:


//--------------------- .nv.shared.reserved.0     --------------------------
	.section	.nv.shared.reserved.0,"aw",@nobits
	.weak		__nv_reservedSMEM_offset_0_alias
	.size		__nv_reservedSMEM_offset_0_alias, 0, 64
	.other		__nv_reservedSMEM_offset_0_alias,@"STO_CUDA_RESERVED_SHARED STV_DEFAULT"
__nv_reservedSMEM_offset_0_alias:
	.zero		0
	.zero		64


//--------------------- .nv.constant0._Z12divisoria_v2PfiS_ --------------------------
	.section	.nv.constant0._Z12divisoria_v2PfiS_,"a",@progbits
	.sectionflags	@""
	.align	4
.nv.constant0._Z12divisoria_v2PfiS_:
	.zero		920


//--------------------- .nv.constant0._Z17divisoria_Cuda_v1Pffi --------------------------
	.section	.nv.constant0._Z17divisoria_Cuda_v1Pffi,"a",@progbits
	.sectionflags	@""
	.align	4
.nv.constant0._Z17divisoria_Cuda_v1Pffi:
	.zero		912


//--------------------- SYMBOLS --------------------------

	.type		.nv.reservedSmem.offset0,@object
	.size		.nv.reservedSmem.offset0,0x4
